//
// Generated by NVIDIA NVVM Compiler
//
// Compiler Build ID: CL-36424714
// Cuda compilation tools, release 13.0, V13.0.88
// Based on NVVM 20.0.0
//

.version 9.0
.target sm_100
.address_size 64

	// .globl	_Z12merge_kernelPfS_S_jj

.visible .entry _Z12merge_kernelPfS_S_jj(
	.param .u64 .ptr .align 1 _Z12merge_kernelPfS_S_jj_param_0,
	.param .u64 .ptr .align 1 _Z12merge_kernelPfS_S_jj_param_1,
	.param .u64 .ptr .align 1 _Z12merge_kernelPfS_S_jj_param_2,
	.param .u32 _Z12merge_kernelPfS_S_jj_param_3,
	.param .u32 _Z12merge_kernelPfS_S_jj_param_4
)
{
	.reg .pred 	%p<34>;
	.reg .b32 	%r<130>;
	.reg .b32 	%f<21>;
	.reg .b64 	%rd<73>;

	ld.param.u64 	%rd16, [_Z12merge_kernelPfS_S_jj_param_0];
	ld.param.u64 	%rd17, [_Z12merge_kernelPfS_S_jj_param_1];
	ld.param.u64 	%rd18, [_Z12merge_kernelPfS_S_jj_param_2];
	ld.param.u32 	%r66, [_Z12merge_kernelPfS_S_jj_param_3];
	ld.param.u32 	%r67, [_Z12merge_kernelPfS_S_jj_param_4];
	cvta.to.global.u64 	%rd1, %rd18;
	cvta.to.global.u64 	%rd2, %rd17;
	cvta.to.global.u64 	%rd3, %rd16;
	mov.u32 	%r68, %ctaid.x;
	mov.u32 	%r69, %ntid.x;
	mov.u32 	%r70, %tid.x;
	mad.lo.s32 	%r71, %r68, %r69, %r70;
	add.s32 	%r72, %r67, %r66;
	add.s32 	%r73, %r72, 1023;
	shr.u32 	%r74, %r73, 10;
	mul.lo.s32 	%r1, %r74, %r71;
	add.s32 	%r75, %r1, %r74;
	min.u32 	%r2, %r75, %r72;
	max.u32 	%r76, %r1, %r67;
	sub.s32 	%r104, %r76, %r67;
	min.u32 	%r105, %r1, %r66;
$L__BB0_1:
	mov.u32 	%r6, %r105;
	add.s32 	%r77, %r6, %r104;
	shr.u32 	%r108, %r77, 1;
	sub.s32 	%r109, %r1, %r108;
	setp.lt.u32 	%p1, %r77, 2;
	setp.ge.u32 	%p2, %r109, %r67;
	or.pred  	%p3, %p1, %p2;
	@%p3 bra 	$L__BB0_3;
	add.s32 	%r105, %r108, -1;
	mul.wide.u32 	%rd19, %r105, 4;
	add.s64 	%rd20, %rd3, %rd19;
	ld.global.f32 	%f3, [%rd20];
	mul.wide.u32 	%rd21, %r109, 4;
	add.s64 	%rd22, %rd2, %rd21;
	ld.global.f32 	%f4, [%rd22];
	setp.gt.f32 	%p4, %f3, %f4;
	@%p4 bra 	$L__BB0_1;
$L__BB0_3:
	setp.eq.s32 	%p5, %r109, 0;
	setp.ge.u32 	%p6, %r108, %r66;
	or.pred  	%p7, %p6, %p5;
	@%p7 bra 	$L__BB0_6;
	add.s32 	%r78, %r109, -1;
	mul.wide.u32 	%rd23, %r78, 4;
	add.s64 	%rd24, %rd2, %rd23;
	ld.global.f32 	%f5, [%rd24];
	mul.wide.u32 	%rd25, %r108, 4;
	add.s64 	%rd26, %rd3, %rd25;
	ld.global.f32 	%f6, [%rd26];
	setp.leu.f32 	%p8, %f5, %f6;
	@%p8 bra 	$L__BB0_6;
	add.s32 	%r104, %r108, 1;
	mov.u32 	%r105, %r6;
	bra.uni 	$L__BB0_1;
$L__BB0_6:
	max.u32 	%r79, %r2, %r67;
	sub.s32 	%r106, %r79, %r67;
	min.u32 	%r107, %r2, %r66;
$L__BB0_7:
	mov.u32 	%r14, %r107;
	add.s32 	%r80, %r14, %r106;
	shr.u32 	%r15, %r80, 1;
	sub.s32 	%r16, %r2, %r15;
	setp.lt.u32 	%p9, %r80, 2;
	setp.ge.u32 	%p10, %r16, %r67;
	or.pred  	%p11, %p9, %p10;
	@%p11 bra 	$L__BB0_9;
	add.s32 	%r107, %r15, -1;
	mul.wide.u32 	%rd27, %r107, 4;
	add.s64 	%rd28, %rd3, %rd27;
	ld.global.f32 	%f7, [%rd28];
	mul.wide.u32 	%rd29, %r16, 4;
	add.s64 	%rd30, %rd2, %rd29;
	ld.global.f32 	%f8, [%rd30];
	setp.gt.f32 	%p12, %f7, %f8;
	@%p12 bra 	$L__BB0_7;
$L__BB0_9:
	setp.eq.s32 	%p13, %r16, 0;
	setp.ge.u32 	%p14, %r15, %r66;
	or.pred  	%p15, %p14, %p13;
	@%p15 bra 	$L__BB0_12;
	add.s32 	%r81, %r16, -1;
	mul.wide.u32 	%rd31, %r81, 4;
	add.s64 	%rd32, %rd2, %rd31;
	ld.global.f32 	%f9, [%rd32];
	mul.wide.u32 	%rd33, %r15, 4;
	add.s64 	%rd34, %rd3, %rd33;
	ld.global.f32 	%f10, [%rd34];
	setp.leu.f32 	%p16, %f9, %f10;
	@%p16 bra 	$L__BB0_12;
	add.s32 	%r106, %r15, 1;
	mov.u32 	%r107, %r14;
	bra.uni 	$L__BB0_7;
$L__BB0_12:
	setp.ge.u32 	%p17, %r108, %r15;
	setp.ge.u32 	%p18, %r109, %r16;
	mov.b32 	%r116, 0;
	or.pred  	%p19, %p17, %p18;
	@%p19 bra 	$L__BB0_16;
	mov.b32 	%r116, 0;
$L__BB0_14:
	mul.wide.u32 	%rd35, %r108, 4;
	add.s64 	%rd36, %rd3, %rd35;
	ld.global.f32 	%f1, [%rd36];
	mul.wide.u32 	%rd37, %r109, 4;
	add.s64 	%rd38, %rd2, %rd37;
	ld.global.f32 	%f2, [%rd38];
	setp.gtu.f32 	%p20, %f1, %f2;
	@%p20 bra 	$L__BB0_31;
	add.s32 	%r84, %r116, %r1;
	mul.wide.u32 	%rd39, %r84, 4;
	add.s64 	%rd40, %rd1, %rd39;
	st.global.f32 	[%rd40], %f1;
	add.s32 	%r108, %r108, 1;
	bra.uni 	$L__BB0_32;
$L__BB0_16:
	setp.ge.u32 	%p24, %r108, %r15;
	mov.u32 	%r121, %r116;
	@%p24 bra 	$L__BB0_23;
	sub.s32 	%r87, %r15, %r108;
	and.b32  	%r22, %r87, 3;
	setp.eq.s32 	%p25, %r22, 0;
	mov.u32 	%r121, %r116;
	mov.u32 	%r114, %r108;
	@%p25 bra 	$L__BB0_20;
	add.s32 	%r112, %r116, %r1;
	mul.wide.u32 	%rd43, %r108, 4;
	add.s64 	%rd69, %rd3, %rd43;
	neg.s32 	%r111, %r22;
	add.s32 	%r114, %r108, %r22;
	add.s32 	%r121, %r116, %r22;
$L__BB0_19:
	.pragma "nounroll";
	ld.global.f32 	%f11, [%rd69];
	mul.wide.u32 	%rd44, %r112, 4;
	add.s64 	%rd45, %rd1, %rd44;
	st.global.f32 	[%rd45], %f11;
	add.s32 	%r112, %r112, 1;
	add.s64 	%rd69, %rd69, 4;
	add.s32 	%r111, %r111, 1;
	setp.ne.s32 	%p26, %r111, 0;
	@%p26 bra 	$L__BB0_19;
$L__BB0_20:
	sub.s32 	%r88, %r108, %r15;
	setp.gt.u32 	%p27, %r88, -4;
	@%p27 bra 	$L__BB0_23;
	add.s32 	%r89, %r121, %r108;
	sub.s32 	%r90, %r89, %r116;
	sub.s32 	%r127, %r90, %r15;
	add.s32 	%r91, %r121, %r1;
	add.s32 	%r126, %r91, 3;
	mul.wide.u32 	%rd46, %r114, 4;
	add.s64 	%rd47, %rd46, %rd3;
	add.s64 	%rd71, %rd47, 8;
	sub.s32 	%r92, %r116, %r108;
	add.s32 	%r121, %r92, %r15;
$L__BB0_22:
	ld.global.f32 	%f12, [%rd71+-8];
	add.s32 	%r93, %r126, -2;
	add.s32 	%r94, %r126, -3;
	mul.wide.u32 	%rd48, %r94, 4;
	add.s64 	%rd49, %rd1, %rd48;
	st.global.f32 	[%rd49], %f12;
	ld.global.f32 	%f13, [%rd71+-4];
	mul.wide.u32 	%rd50, %r93, 4;
	add.s64 	%rd51, %rd1, %rd50;
	st.global.f32 	[%rd51], %f13;
	ld.global.f32 	%f14, [%rd71];
	add.s32 	%r95, %r126, -1;
	mul.wide.u32 	%rd52, %r95, 4;
	add.s64 	%rd53, %rd1, %rd52;
	st.global.f32 	[%rd53], %f14;
	ld.global.f32 	%f15, [%rd71+4];
	mul.wide.u32 	%rd54, %r126, 4;
	add.s64 	%rd55, %rd1, %rd54;
	st.global.f32 	[%rd55], %f15;
	add.s32 	%r127, %r127, 4;
	add.s32 	%r126, %r126, 4;
	add.s64 	%rd71, %rd71, 16;
	setp.eq.s32 	%p28, %r127, 0;
	@%p28 bra 	$L__BB0_23;
	bra.uni 	$L__BB0_22;
$L__BB0_23:
	setp.ge.u32 	%p29, %r109, %r16;
	@%p29 bra 	$L__BB0_30;
	add.s32 	%r96, %r109, %r15;
	sub.s32 	%r97, %r2, %r96;
	and.b32  	%r46, %r97, 3;
	setp.eq.s32 	%p30, %r46, 0;
	mov.u32 	%r129, %r109;
	@%p30 bra 	$L__BB0_27;
	add.s32 	%r123, %r121, %r1;
	mul.wide.u32 	%rd56, %r109, 4;
	add.s64 	%rd70, %rd2, %rd56;
	neg.s32 	%r122, %r46;
	add.s32 	%r121, %r121, %r46;
	add.s32 	%r129, %r109, %r46;
$L__BB0_26:
	.pragma "nounroll";
	ld.global.f32 	%f16, [%rd70];
	mul.wide.u32 	%rd57, %r123, 4;
	add.s64 	%rd58, %rd1, %rd57;
	st.global.f32 	[%rd58], %f16;
	add.s32 	%r123, %r123, 1;
	add.s64 	%rd70, %rd70, 4;
	add.s32 	%r122, %r122, 1;
	setp.ne.s32 	%p31, %r122, 0;
	@%p31 bra 	$L__BB0_26;
$L__BB0_27:
	sub.s32 	%r98, %r109, %r2;
	add.s32 	%r99, %r98, %r15;
	setp.gt.u32 	%p32, %r99, -4;
	@%p32 bra 	$L__BB0_30;
	add.s32 	%r100, %r121, %r1;
	add.s32 	%r128, %r100, 3;
	mul.wide.u32 	%rd59, %r129, 4;
	add.s64 	%rd60, %rd59, %rd2;
	add.s64 	%rd72, %rd60, 8;
$L__BB0_29:
	ld.global.f32 	%f17, [%rd72+-8];
	add.s32 	%r101, %r128, -2;
	add.s32 	%r102, %r128, -3;
	mul.wide.u32 	%rd61, %r102, 4;
	add.s64 	%rd62, %rd1, %rd61;
	st.global.f32 	[%rd62], %f17;
	ld.global.f32 	%f18, [%rd72+-4];
	mul.wide.u32 	%rd63, %r101, 4;
	add.s64 	%rd64, %rd1, %rd63;
	st.global.f32 	[%rd64], %f18;
	ld.global.f32 	%f19, [%rd72];
	add.s32 	%r103, %r128, -1;
	mul.wide.u32 	%rd65, %r103, 4;
	add.s64 	%rd66, %rd1, %rd65;
	st.global.f32 	[%rd66], %f19;
	ld.global.f32 	%f20, [%rd72+4];
	mul.wide.u32 	%rd67, %r128, 4;
	add.s64 	%rd68, %rd1, %rd67;
	st.global.f32 	[%rd68], %f20;
	add.s32 	%r129, %r129, 4;
	add.s32 	%r128, %r128, 4;
	add.s64 	%rd72, %rd72, 16;
	setp.lt.u32 	%p33, %r129, %r16;
	@%p33 bra 	$L__BB0_29;
$L__BB0_30:
	ret;
$L__BB0_31:
	add.s32 	%r85, %r116, %r1;
	mul.wide.u32 	%rd41, %r85, 4;
	add.s64 	%rd42, %rd1, %rd41;
	st.global.f32 	[%rd42], %f2;
	add.s32 	%r109, %r109, 1;
$L__BB0_32:
	add.s32 	%r116, %r116, 1;
	setp.lt.u32 	%p21, %r108, %r15;
	setp.lt.u32 	%p22, %r109, %r16;
	and.pred  	%p23, %p21, %p22;
	@%p23 bra 	$L__BB0_14;
	bra.uni 	$L__BB0_16;

}


// ===== COMPILED SASS (sm_100) =====

	.target	sm_100

	.elftype	@"ET_EXEC"


//--------------------- .note.nv.tkinfo           --------------------------
	.section	.note.nv.tkinfo,"",@"SHT_NOTE"
	.sectionflags	@"SHF_NOTE_NV_TKINFO"
	.tkinfo
        /*0018*/ 	.word	0x00000002
        /*0030*/ 	.string	""
        /*0030*/ 	.string	"ptxas"
        /*0030*/ 	.string	"Cuda compilation tools, release 13.0, V13.0.88"
        /*0030*/ 	.string	"Build cuda_13.0.r13.0/compiler.36424714_0"
        /*0030*/ 	.string	"-arch sm_100 -m 64 "



//--------------------- .note.nv.cuinfo           --------------------------
	.section	.note.nv.cuinfo,"",@"SHT_NOTE"
	.sectionflags	@"SHF_NOTE_NV_CUINFO"
        /*0018*/ 	.short	0x0002
        /*001a*/ 	.short	0x0064
        /*001c*/ 	.short	0x0082
	.zero		2


//--------------------- .nv.info                  --------------------------
	.section	.nv.info,"",@"SHT_CUDA_INFO"
	.align	4


	//----- nvinfo : EIATTR_REGCOUNT
	.align		4
        /*0000*/ 	.byte	0x04, 0x2f
        /*0002*/ 	.short	(.L_1 - .L_0)
	.align		4
.L_0:
        /*0004*/ 	.word	index@(_Z12merge_kernelPfS_S_jj)
        /*0008*/ 	.word	0x00000020


	//----- nvinfo : EIATTR_FRAME_SIZE
	.align		4
.L_1:
        /*000c*/ 	.byte	0x04, 0x11
        /*000e*/ 	.short	(.L_3 - .L_2)
	.align		4
.L_2:
        /*0010*/ 	.word	index@(_Z12merge_kernelPfS_S_jj)
        /*0014*/ 	.word	0x00000000


	//----- nvinfo : EIATTR_MIN_STACK_SIZE
	.align		4
.L_3:
        /*0018*/ 	.byte	0x04, 0x12
        /*001a*/ 	.short	(.L_5 - .L_4)
	.align		4
.L_4:
        /*001c*/ 	.word	index@(_Z12merge_kernelPfS_S_jj)
        /*0020*/ 	.word	0x00000000
.L_5:


//--------------------- .nv.compat                --------------------------
	.section	.nv.compat,"",@"SHT_CUDA_COMPAT_INFO"
	.align	4
        /*0000*/ 	.byte	0x02, 0x09, 0x00, 0x00, 0x02, 0x02, 0x01, 0x00, 0x02, 0x05, 0x05, 0x00, 0x03, 0x07, 0x01, 0x01
        /*0010*/ 	.byte	0x02, 0x03, 0x00, 0x00, 0x02, 0x06, 0x01, 0x00, 0x04, 0x0b, 0x08, 0x00, 0x09, 0x00, 0x00, 0x00
        /*0020*/ 	.byte	0x00, 0x00, 0x00, 0x00


//--------------------- .nv.info._Z12merge_kernelPfS_S_jj --------------------------
	.section	.nv.info._Z12merge_kernelPfS_S_jj,"",@"SHT_CUDA_INFO"
	.sectionflags	@""
	.align	4


	//----- nvinfo : EIATTR_CUDA_API_VERSION
	.align		4
        /*0000*/ 	.byte	0x04, 0x37
        /*0002*/ 	.short	(.L_7 - .L_6)
.L_6:
        /*0004*/ 	.word	0x00000082


	//----- nvinfo : EIATTR_KPARAM_INFO
	.align		4
.L_7:
        /*0008*/ 	.byte	0x04, 0x17
        /*000a*/ 	.short	(.L_9 - .L_8)
.L_8:
        /*000c*/ 	.word	0x00000000
        /*0010*/ 	.short	0x0004
        /*0012*/ 	.short	0x001c
        /*0014*/ 	.byte	0x00, 0xf0, 0x11, 0x00


	//----- nvinfo : EIATTR_KPARAM_INFO
	.align		4
.L_9:
        /*0018*/ 	.byte	0x04, 0x17
        /*001a*/ 	.short	(.L_11 - .L_10)
.L_10:
        /*001c*/ 	.word	0x00000000
        /*0020*/ 	.short	0x0003
        /*0022*/ 	.short	0x0018
        /*0024*/ 	.byte	0x00, 0xf0, 0x11, 0x00


	//----- nvinfo : EIATTR_KPARAM_INFO
	.align		4
.L_11:
        /*0028*/ 	.byte	0x04, 0x17
        /*002a*/ 	.short	(.L_13 - .L_12)
.L_12:
        /*002c*/ 	.word	0x00000000
        /*0030*/ 	.short	0x0002
        /*0032*/ 	.short	0x0010
        /*0034*/ 	.byte	0x00, 0xf5, 0x21, 0x00


	//----- nvinfo : EIATTR_KPARAM_INFO
	.align		4
.L_13:
        /*0038*/ 	.byte	0x04, 0x17
        /*003a*/ 	.short	(.L_15 - .L_14)
.L_14:
        /*003c*/ 	.word	0x00000000
        /*0040*/ 	.short	0x0001
        /*0042*/ 	.short	0x0008
        /*0044*/ 	.byte	0x00, 0xf5, 0x21, 0x00


	//----- nvinfo : EIATTR_KPARAM_INFO
	.align		4
.L_15:
        /*0048*/ 	.byte	0x04, 0x17
        /*004a*/ 	.short	(.L_17 - .L_16)
.L_16:
        /*004c*/ 	.word	0x00000000
        /*0050*/ 	.short	0x0000
        /*0052*/ 	.short	0x0000
        /*0054*/ 	.byte	0x00, 0xf5, 0x21, 0x00


	//----- nvinfo : EIATTR_SPARSE_MMA_MASK
	.align		4
.L_17:
        /*0058*/ 	.byte	0x03, 0x50
        /*005a*/ 	.short	0x0000


	//----- nvinfo : EIATTR_MAXREG_COUNT
	.align		4
        /*005c*/ 	.byte	0x03, 0x1b
        /*005e*/ 	.short	0x00ff


	//----- nvinfo : EIATTR_MERCURY_ISA_VERSION
	.align		4
        /*0060*/ 	.byte	0x03, 0x5f
        /*0062*/ 	.short	0x0101


	//----- nvinfo : EIATTR_VRC_CTA_INIT_COUNT
	.align		4
        /*0064*/ 	.byte	0x02, 0x4a
	.zero		1
	.zero		1


	//----- nvinfo : EIATTR_EXIT_INSTR_OFFSETS
	.align		4
        /*0068*/ 	.byte	0x04, 0x1c
        /*006a*/ 	.short	(.L_19 - .L_18)


	//   ....[0]....
.L_18:
        /*006c*/ 	.word	0x00000b20


	//   ....[1]....
        /*0070*/ 	.word	0x00000ce0


	//   ....[2]....
        /*0074*/ 	.word	0x00000ec0


	//----- nvinfo : EIATTR_CRS_STACK_SIZE
	.align		4
.L_19:
        /*0078*/ 	.byte	0x04, 0x1e
        /*007a*/ 	.short	(.L_21 - .L_20)
.L_20:
        /*007c*/ 	.word	0x00000000


	//----- nvinfo : EIATTR_CBANK_PARAM_SIZE
	.align		4
.L_21:
        /*0080*/ 	.byte	0x03, 0x19
        /*0082*/ 	.short	0x0020


	//----- nvinfo : EIATTR_PARAM_CBANK
	.align		4
        /*0084*/ 	.byte	0x04, 0x0a
        /*0086*/ 	.short	(.L_23 - .L_22)
	.align		4
.L_22:
        /*0088*/ 	.word	index@(.nv.constant0._Z12merge_kernelPfS_S_jj)
        /*008c*/ 	.short	0x0380
        /*008e*/ 	.short	0x0020


	//----- nvinfo : EIATTR_SW_WAR
	.align		4
.L_23:
        /*0090*/ 	.byte	0x04, 0x36
        /*0092*/ 	.short	(.L_25 - .L_24)
.L_24:
        /*0094*/ 	.word	0x00000008
.L_25:


//--------------------- .nv.callgraph             --------------------------
	.section	.nv.callgraph,"",@"SHT_CUDA_CALLGRAPH"
	.align	4
	.sectionentsize	8
	.align		4
        /*0000*/ 	.word	0x00000000
	.align		4
        /*0004*/ 	.word	0xffffffff
	.align		4
        /*0008*/ 	.word	0x00000000
	.align		4
        /*000c*/ 	.word	0xfffffffe
	.align		4
        /*0010*/ 	.word	0x00000000
	.align		4
        /*0014*/ 	.word	0xfffffffd
	.align		4
        /*0018*/ 	.word	0x00000000
	.align		4
        /*001c*/ 	.word	0xfffffffc


//--------------------- .text._Z12merge_kernelPfS_S_jj --------------------------
	.section	.text._Z12merge_kernelPfS_S_jj,"ax",@progbits
	.align	128
        .global         _Z12merge_kernelPfS_S_jj
        .type           _Z12merge_kernelPfS_S_jj,@function
        .size           _Z12merge_kernelPfS_S_jj,(.L_x_26 - _Z12merge_kernelPfS_S_jj)
        .other          _Z12merge_kernelPfS_S_jj,@"STO_CUDA_ENTRY STV_DEFAULT"
_Z12merge_kernelPfS_S_jj:
.text._Z12merge_kernelPfS_S_jj:
[----:B------:R-:W-:Y:S08]  /*0000*/  LDC R1, c[0x0][0x37c] ;  /* 0x0000df00ff017b82 */ /* 0x000ff00000000800 */
[----:B------:R-:W0:Y:S01]  /*0010*/  LDC.64 R12, c[0x0][0x398] ;  /* 0x0000e600ff0c7b82 */ /* 0x000e220000000a00 */
[----:B------:R-:W1:Y:S01]  /*0020*/  S2R R11, SR_TID.X ;  /* 0x00000000000b7919 */ /* 0x000e620000002100 */
[----:B------:R-:W-:Y:S06]  /*0030*/  BSSY.RECONVERGENT B0, `(.L_x_0) ;  /* 0x000002d000007945 */ /* 0x000fec0003800200 */
[----:B------:R-:W1:Y:S08]  /*0040*/  S2UR UR4, SR_CTAID.X ;  /* 0x00000000000479c3 */ /* 0x000e700000002500 */
[----:B------:R-:W1:Y:S01]  /*0050*/  LDC R2, c[0x0][0x360] ;  /* 0x0000d800ff027b82 */ /* 0x000e620000000800 */
[----:B0-----:R-:W-:-:S07]  /*0060*/  IMAD.IADD R3, R13, 0x1, R12 ;  /* 0x000000010d037824 */ /* 0x001fce00078e020c */
[----:B------:R-:W0:Y:S01]  /*0070*/  LDC R10, c[0x0][0x39c] ;  /* 0x0000e700ff0a7b82 */ /* 0x000e220000000800 */
[----:B------:R-:W-:-:S07]  /*0080*/  VIADD R0, R3, 0x3ff ;  /* 0x000003ff03007836 */ /* 0x000fce0000000000 */
[----:B------:R-:W2:Y:S01]  /*0090*/  LDC R4, c[0x0][0x398] ;  /* 0x0000e600ff047b82 */ /* 0x000ea20000000800 */
[----:B------:R-:W-:Y:S01]  /*00a0*/  SHF.R.U32.HI R5, RZ, 0xa, R0 ;  /* 0x0000000aff057819 */ /* 0x000fe20000011600 */
[----:B-1----:R-:W-:-:S06]  /*00b0*/  IMAD R0, R2, UR4, R11 ;  /* 0x0000000402007c24 */ /* 0x002fcc000f8e020b */
[----:B------:R-:W1:Y:S01]  /*00c0*/  LDC.64 R8, c[0x0][0x380] ;  /* 0x0000e000ff087b82 */ /* 0x000e620000000a00 */
[----:B------:R-:W3:Y:S01]  /*00d0*/  LDCU.64 UR4, c[0x0][0x358] ;  /* 0x00006b00ff0477ac */ /* 0x000ee20008000a00 */
[----:B------:R-:W-:-:S06]  /*00e0*/  IMAD R0, R0, R5, RZ ;  /* 0x0000000500007224 */ /* 0x000fcc00078e02ff */
[----:B------:R-:W4:Y:S01]  /*00f0*/  LDC.64 R6, c[0x0][0x388] ;  /* 0x0000e200ff067b82 */ /* 0x000f220000000a00 */
[C---:B------:R-:W-:Y:S02]  /*0100*/  VIMNMX.U32 R14, PT, PT, R0.reuse, R13, !PT ;  /* 0x0000000d000e7248 */ /* 0x040fe40007fe0000 */
[----:B------:R-:W-:Y:S02]  /*0110*/  VIADDMNMX.U32 R2, R0, R5, R3, PT ;  /* 0x0000000500027246 */ /* 0x000fe40003800003 */
[----:B------:R-:W-:Y:S02]  /*0120*/  IADD3 R11, PT, PT, R14, -R13, RZ ;  /* 0x8000000d0e0b7210 */ /* 0x000fe40007ffe0ff */
[----:B------:R-:W-:-:S07]  /*0130*/  VIMNMX.U32 R16, PT, PT, R0, R12, PT ;  /* 0x0000000c00107248 */ /* 0x000fce0003fe0000 */
.L_x_5:
[----:B------:R-:W-:Y:S01]  /*0140*/  BSSY.RECONVERGENT B1, `(.L_x_1) ;  /* 0x000000f000017945 */ /* 0x000fe20003800200 */
.L_x_3:
[----:B------:R-:W-:Y:S01]  /*0150*/  IMAD.IADD R12, R11, 0x1, R16 ;  /* 0x000000010b0c7824 */ /* 0x000fe200078e0210 */
[----:B------:R-:W-:-:S04]  /*0160*/  MOV R17, R16 ;  /* 0x0000001000117202 */ /* 0x000fc80000000f00 */
[----:B------:R-:W-:-:S05]  /*0170*/  SHF.R.U32.HI R5, RZ, 0x1, R12 ;  /* 0x00000001ff057819 */ /* 0x000fca000001160c */
[----:B------:R-:W-:-:S05]  /*0180*/  IMAD.IADD R3, R0, 0x1, -R5 ;  /* 0x0000000100037824 */ /* 0x000fca00078e0a05 */
[----:B0-----:R-:W-:-:S04]  /*0190*/  ISETP.GE.U32.AND P0, PT, R3, R10, PT ;  /* 0x0000000a0300720c */ /* 0x001fc80003f06070 */
[----:B------:R-:W-:-:S13]  /*01a0*/  ISETP.LT.U32.OR P0, PT, R12, 0x2, P0 ;  /* 0x000000020c00780c */ /* 0x000fda0000701470 */
[----:B------:R-:W-:Y:S05]  /*01b0*/  @P0 BRA `(.L_x_2) ;  /* 0x00000000001c0947 */ /* 0x000fea0003800000 */
[----:B------:R-:W-:Y:S02]  /*01c0*/  VIADD R16, R5, 0xffffffff ;  /* 0xffffffff05107836 */ /* 0x000fe40000000000 */
[----:B----4-:R-:W-:-:S04]  /*01d0*/  IMAD.WIDE.U32 R14, R3, 0x4, R6 ;  /* 0x00000004030e7825 */ /* 0x010fc800078e0006 */
[----:B-1----:R-:W-:Y:S02]  /*01e0*/  IMAD.WIDE.U32 R12, R16, 0x4, R8 ;  /* 0x00000004100c7825 */ /* 0x002fe400078e0008 */
[----:B---3--:R-:W3:Y:S04]  /*01f0*/  LDG.E R15, desc[UR4][R14.64] ;  /* 0x000000040e0f7981 */ /* 0x008ee8000c1e1900 */
[----:B------:R-:W3:Y:S02]  /*0200*/  LDG.E R12, desc[UR4][R12.64] ;  /* 0x000000040c0c7981 */ /* 0x000ee4000c1e1900 */
[----:B---3--:R-:W-:-:S13]  /*0210*/  FSETP.GT.AND P0, PT, R12, R15, PT ;  /* 0x0000000f0c00720b */ /* 0x008fda0003f04000 */
[----:B------:R-:W-:Y:S05]  /*0220*/  @P0 BRA `(.L_x_3) ;  /* 0xfffffffc00c80947 */ /* 0x000fea000383ffff */
.L_x_2:
[----:B---3--:R-:W-:Y:S05]  /*0230*/  BSYNC.RECONVERGENT B1 ;  /* 0x0000000000017941 */ /* 0x008fea0003800200 */
.L_x_1:
[----:B------:R-:W-:-:S04]  /*0240*/  ISETP.NE.AND P0, PT, R3, RZ, PT ;  /* 0x000000ff0300720c */ /* 0x000fc80003f05270 */
[----:B--2---:R-:W-:-:S13]  /*0250*/  ISETP.GE.U32.OR P0, PT, R5, R4, !P0 ;  /* 0x000000040500720c */ /* 0x004fda0004706470 */
[----:B------:R-:W-:Y:S05]  /*0260*/  @P0 BRA `(.L_x_4) ;  /* 0x0000000000240947 */ /* 0x000fea0003800000 */
[----:B------:R-:W-:Y:S02]  /*0270*/  VIADD R13, R3, 0xffffffff ;  /* 0xffffffff030d7836 */ /* 0x000fe40000000000 */
[----:B-1----:R-:W-:-:S04]  /*0280*/  IMAD.WIDE.U32 R14, R5, 0x4, R8 ;  /* 0x00000004050e7825 */ /* 0x002fc800078e0008 */
[----:B----4-:R-:W-:Y:S02]  /*0290*/  IMAD.WIDE.U32 R12, R13, 0x4, R6 ;  /* 0x000000040d0c7825 */ /* 0x010fe400078e0006 */
[----:B------:R-:W2:Y:S04]  /*02a0*/  LDG.E R15, desc[UR4][R14.64] ;  /* 0x000000040e0f7981 */ /* 0x000ea8000c1e1900 */
[----:B------:R-:W2:Y:S02]  /*02b0*/  LDG.E R12, desc[UR4][R12.64] ;  /* 0x000000040c0c7981 */ /* 0x000ea4000c1e1900 */
[----:B--2---:R-:W-:-:S13]  /*02c0*/  FSETP.GT.AND P0, PT, R12, R15, PT ;  /* 0x0000000f0c00720b */ /* 0x004fda0003f04000 */
[----:B------:R-:W-:Y:S01]  /*02d0*/  @P0 MOV R16, R17 ;  /* 0x0000001100100202 */ /* 0x000fe20000000f00 */
[----:B------:R-:W-:Y:S01]  /*02e0*/  @P0 VIADD R11, R5, 0x1 ;  /* 0x00000001050b0836 */ /* 0x000fe20000000000 */
[----:B------:R-:W-:Y:S06]  /*02f0*/  @P0 BRA `(.L_x_5) ;  /* 0xfffffffc00900947 */ /* 0x000fec000383ffff */
.L_x_4:
[----:B------:R-:W-:Y:S05]  /*0300*/  BSYNC.RECONVERGENT B0 ;  /* 0x0000000000007941 */ /* 0x000fea0003800200 */
.L_x_0:
[----:B-1----:R-:W0:Y:S01]  /*0310*/  LDC.64 R8, c[0x0][0x380] ;  /* 0x0000e000ff087b82 */ /* 0x002e220000000a00 */
[C---:B----4-:R-:W-:Y:S01]  /*0320*/  VIMNMX.U32 R7, PT, PT, R2.reuse, R10, !PT ;  /* 0x0000000a02077248 */ /* 0x050fe20007fe0000 */
[----:B------:R-:W-:Y:S01]  /*0330*/  BSSY.RECONVERGENT B0, `(.L_x_6) ;  /* 0x0000022000007945 */ /* 0x000fe20003800200 */
[----:B------:R-:W-:Y:S01]  /*0340*/  VIMNMX.U32 R16, PT, PT, R2, R4, PT ;  /* 0x0000000402107248 */ /* 0x000fe20003fe0000 */
[----:B------:R-:W1:Y:S02]  /*0350*/  LDCU UR6, c[0x0][0x39c] ;  /* 0x00007380ff0677ac */ /* 0x000e640008000800 */
[----:B------:R-:W-:Y:S02]  /*0360*/  IMAD.IADD R7, R7, 0x1, -R10 ;  /* 0x0000000107077824 */ /* 0x000fe400078e0a0a */
[----:B------:R-:W2:Y:S01]  /*0370*/  LDC.64 R12, c[0x0][0x388] ;  /* 0x0000e200ff0c7b82 */ /* 0x000ea20000000a00 */
[----:B------:R-:W3:Y:S04]  /*0380*/  LDCU UR7, c[0x0][0x398] ;  /* 0x00007300ff0777ac */ /* 0x000ee80008000800 */
.L_x_11:
[----:B------:R-:W-:Y:S01]  /*0390*/  BSSY.RECONVERGENT B1, `(.L_x_7) ;  /* 0x000000f000017945 */ /* 0x000fe20003800200 */
.L_x_9:
[----:B------:R-:W-:Y:S01]  /*03a0*/  IADD3 R10, PT, PT, R7, R16, RZ ;  /* 0x00000010070a7210 */ /* 0x000fe20007ffe0ff */
[----:B------:R-:W-:-:S03]  /*03b0*/  IMAD.MOV.U32 R17, RZ, RZ, R16 ;  /* 0x000000ffff117224 */ /* 0x000fc600078e0010 */
[----:B------:R-:W-:-:S05]  /*03c0*/  SHF.R.U32.HI R6, RZ, 0x1, R10 ;  /* 0x00000001ff067819 */ /* 0x000fca000001160a */
[----:B------:R-:W-:-:S05]  /*03d0*/  IMAD.IADD R4, R2, 0x1, -R6 ;  /* 0x0000000102047824 */ /* 0x000fca00078e0a06 */
[----:B-1----:R-:W-:-:S04]  /*03e0*/  ISETP.GE.U32.AND P0, PT, R4, UR6, PT ;  /* 0x0000000604007c0c */ /* 0x002fc8000bf06070 */
[----:B------:R-:W-:-:S13]  /*03f0*/  ISETP.LT.U32.OR P0, PT, R10, 0x2, P0 ;  /* 0x000000020a00780c */ /* 0x000fda0000701470 */
[----:B------:R-:W-:Y:S05]  /*0400*/  @P0 BRA `(.L_x_8) ;  /* 0x00000000001c0947 */ /* 0x000fea0003800000 */
[----:B------:R-:W-:Y:S01]  /*0410*/  IADD3 R16, PT, PT, R6, -0x1, RZ ;  /* 0xffffffff06107810 */ /* 0x000fe20007ffe0ff */
[----:B--2---:R-:W-:-:S04]  /*0420*/  IMAD.WIDE.U32 R14, R4, 0x4, R12 ;  /* 0x00000004040e7825 */ /* 0x004fc800078e000c */
[----:B0-----:R-:W-:Y:S02]  /*0430*/  IMAD.WIDE.U32 R10, R16, 0x4, R8 ;  /* 0x00000004100a7825 */ /* 0x001fe400078e0008 */
[----:B------:R-:W2:Y:S04]  /*0440*/  LDG.E R15, desc[UR4][R14.64] ;  /* 0x000000040e0f7981 */ /* 0x000ea8000c1e1900 */
[----:B------:R-:W2:Y:S02]  /*0450*/  LDG.E R10, desc[UR4][R10.64] ;  /* 0x000000040a0a7981 */ /* 0x000ea4000c1e1900 */
[----:B--2---:R-:W-:-:S13]  /*0460*/  FSETP.GT.AND P0, PT, R10, R15, PT ;  /* 0x0000000f0a00720b */ /* 0x004fda0003f04000 */
[----:B------:R-:W-:Y:S05]  /*0470*/  @P0 BRA `(.L_x_9) ;  /* 0xfffffffc00c80947 */ /* 0x000fea000383ffff */
.L_x_8:
[----:B---3--:R-:W-:Y:S05]  /*0480*/  BSYNC.RECONVERGENT B1 ;  /* 0x0000000000017941 */ /* 0x008fea0003800200 */
.L_x_7:
[----:B------:R-:W-:-:S04]  /*0490*/  ISETP.NE.AND P0, PT, R4, RZ, PT ;  /* 0x000000ff0400720c */ /* 0x000fc80003f05270 */
[----:B------:R-:W-:-:S13]  /*04a0*/  ISETP.GE.U32.OR P0, PT, R6, UR7, !P0 ;  /* 0x0000000706007c0c */ /* 0x000fda000c706470 */
[----:B------:R-:W-:Y:S05]  /*04b0*/  @P0 BRA `(.L_x_10) ;  /* 0x0000000000240947 */ /* 0x000fea0003800000 */
[----:B------:R-:W-:Y:S02]  /*04c0*/  VIADD R11, R4, 0xffffffff ;  /* 0xffffffff040b7836 */ /* 0x000fe40000000000 */
[----:B0-----:R-:W-:-:S04]  /*04d0*/  IMAD.WIDE.U32 R14, R6, 0x4, R8 ;  /* 0x00000004060e7825 */ /* 0x001fc800078e0008 */
[----:B--2---:R-:W-:Y:S02]  /*04e0*/  IMAD.WIDE.U32 R10, R11, 0x4, R12 ;  /* 0x000000040b0a7825 */ /* 0x004fe400078e000c */
[----:B------:R-:W2:Y:S04]  /*04f0*/  LDG.E R15, desc[UR4][R14.64] ;  /* 0x000000040e0f7981 */ /* 0x000ea8000c1e1900 */
[----:B------:R-:W2:Y:S02]  /*0500*/  LDG.E R10, desc[UR4][R10.64] ;  /* 0x000000040a0a7981 */ /* 0x000ea4000c1e1900 */
[----:B--2---:R-:W-:-:S13]  /*0510*/  FSETP.GT.AND P0, PT, R10, R15, PT ;  /* 0x0000000f0a00720b */ /* 0x004fda0003f04000 */
[----:B------:R-:W-:Y:S01]  /*0520*/  @P0 IMAD.MOV.U32 R16, RZ, RZ, R17 ;  /* 0x000000ffff100224 */ /* 0x000fe200078e0011 */
[----:B------:R-:W-:Y:S01]  /*0530*/  @P0 IADD3 R7, PT, PT, R6, 0x1, RZ ;  /* 0x0000000106070810 */ /* 0x000fe20007ffe0ff */
[----:B------:R-:W-:Y:S06]  /*0540*/  @P0 BRA `(.L_x_11) ;  /* 0xfffffffc00900947 */ /* 0x000fec000383ffff */
.L_x_10:
[----:B------:R-:W-:Y:S05]  /*0550*/  BSYNC.RECONVERGENT B0 ;  /* 0x0000000000007941 */ /* 0x000fea0003800200 */
.L_x_6:
[----:B------:R-:W-:Y:S01]  /*0560*/  ISETP.GE.U32.AND P0, PT, R3, R4, PT ;  /* 0x000000040300720c */ /* 0x000fe20003f06070 */
[----:B------:R-:W-:Y:S01]  /*0570*/  BSSY.RECONVERGENT B0, `(.L_x_12) ;  /* 0x0000017000007945 */ /* 0x000fe20003800200 */
[----:B------:R-:W-:Y:S02]  /*0580*/  IMAD.MOV.U32 R10, RZ, RZ, RZ ;  /* 0x000000ffff0a7224 */ /* 0x000fe400078e00ff */
[----:B------:R-:W-:-:S13]  /*0590*/  ISETP.GE.U32.OR P0, PT, R5, R6, P0 ;  /* 0x000000060500720c */ /* 0x000fda0000706470 */
[----:B------:R-:W-:Y:S05]  /*05a0*/  @P0 BRA `(.L_x_13) ;  /* 0x00000000004c0947 */ /* 0x000fea0003800000 */
[----:B--2---:R-:W1:Y:S01]  /*05b0*/  LDC.64 R12, c[0x0][0x380] ;  /* 0x0000e000ff0c7b82 */ /* 0x004e620000000a00 */
[----:B------:R-:W-:-:S07]  /*05c0*/  IMAD.MOV.U32 R10, RZ, RZ, RZ ;  /* 0x000000ffff0a7224 */ /* 0x000fce00078e00ff */
[----:B------:R-:W2:Y:S08]  /*05d0*/  LDC.64 R14, c[0x0][0x388] ;  /* 0x0000e200ff0e7b82 */ /* 0x000eb00000000a00 */
[----:B0-----:R-:W0:Y:S02]  /*05e0*/  LDC.64 R8, c[0x0][0x390] ;  /* 0x0000e400ff087b82 */ /* 0x001e240000000a00 */
.L_x_14:
[----:B-1----:R-:W-:-:S04]  /*05f0*/  IMAD.WIDE.U32 R18, R5, 0x4, R12 ;  /* 0x0000000405127825 */ /* 0x002fc800078e000c */
[----:B--2---:R-:W-:Y:S02]  /*0600*/  IMAD.WIDE.U32 R20, R3, 0x4, R14 ;  /* 0x0000000403147825 */ /* 0x004fe400078e000e */
[----:B------:R-:W2:Y:S04]  /*0610*/  LDG.E R19, desc[UR4][R18.64] ;  /* 0x0000000412137981 */ /* 0x000ea8000c1e1900 */
[----:B------:R-:W2:Y:S01]  /*0620*/  LDG.E R20, desc[UR4][R20.64] ;  /* 0x0000000414147981 */ /* 0x000ea2000c1e1900 */
[----:B------:R-:W-:Y:S02]  /*0630*/  IADD3 R17, PT, PT, R0, R10, RZ ;  /* 0x0000000a00117210 */ /* 0x000fe40007ffe0ff */
[----:B------:R-:W-:-:S03]  /*0640*/  IADD3 R10, PT, PT, R10, 0x1, RZ ;  /* 0x000000010a0a7810 */ /* 0x000fc60007ffe0ff */
[----:B0-----:R-:W-:Y:S01]  /*0650*/  IMAD.WIDE.U32 R16, R17, 0x4, R8 ;  /* 0x0000000411107825 */ /* 0x001fe200078e0008 */
[----:B--2---:R-:W-:-:S13]  /*0660*/  FSETP.GTU.AND P0, PT, R19, R20, PT ;  /* 0x000000141300720b */ /* 0x004fda0003f0c000 */
[----:B------:R-:W-:Y:S01]  /*0670*/  @P0 VIADD R3, R3, 0x1 ;  /* 0x0000000103030836 */ /* 0x000fe20000000000 */
[----:B------:R3:W-:Y:S01]  /*0680*/  @!P0 STG.E desc[UR4][R16.64], R19 ;  /* 0x0000001310008986 */ /* 0x0007e2000c101904 */
[----:B------:R-:W-:-:S03]  /*0690*/  @!P0 VIADD R5, R5, 0x1 ;  /* 0x0000000105058836 */ /* 0x000fc60000000000 */
[----:B------:R3:W-:Y:S01]  /*06a0*/  @P0 STG.E desc[UR4][R16.64], R20 ;  /* 0x0000001410000986 */ /* 0x0007e2000c101904 */
[----:B------:R-:W-:Y:S02]  /*06b0*/  ISETP.GE.U32.AND P0, PT, R3, R4, PT ;  /* 0x000000040300720c */ /* 0x000fe40003f06070 */
[----:B------:R-:W-:-:S13]  /*06c0*/  ISETP.LT.U32.AND P1, PT, R5, R6, PT ;  /* 0x000000060500720c */ /* 0x000fda0003f21070 */
[----:B---3--:R-:W-:Y:S05]  /*06d0*/  @!P0 BRA P1, `(.L_x_14) ;  /* 0xfffffffc00c48947 */ /* 0x008fea000083ffff */
.L_x_13:
[----:B------:R-:W-:Y:S05]  /*06e0*/  BSYNC.RECONVERGENT B0 ;  /* 0x0000000000007941 */ /* 0x000fea0003800200 */
.L_x_12:
[----:B------:R-:W-:Y:S01]  /*06f0*/  ISETP.GE.U32.AND P0, PT, R5, R6, PT ;  /* 0x000000060500720c */ /* 0x000fe20003f06070 */
[----:B------:R-:W-:Y:S01]  /*0700*/  BSSY.RECONVERGENT B0, `(.L_x_15) ;  /* 0x0000040000007945 */ /* 0x000fe20003800200 */
[----:B------:R-:W-:-:S11]  /*0710*/  IMAD.MOV.U32 R7, RZ, RZ, R10 ;  /* 0x000000ffff077224 */ /* 0x000fd600078e000a */
[----:B------:R-:W-:Y:S05]  /*0720*/  @P0 BRA `(.L_x_16) ;  /* 0x0000000000f40947 */ /* 0x000fea0003800000 */
[C-C-:B------:R-:W-:Y:S01]  /*0730*/  IMAD.IADD R7, R6.reuse, 0x1, -R5.reuse ;  /* 0x0000000106077824 */ /* 0x140fe200078e0a05 */
[----:B0-----:R-:W-:Y:S01]  /*0740*/  IADD3 R8, PT, PT, -R6, R5, RZ ;  /* 0x0000000506087210 */ /* 0x001fe20007ffe1ff */
[----:B------:R-:W-:Y:S01]  /*0750*/  BSSY.RECONVERGENT B1, `(.L_x_17) ;  /* 0x0000019000017945 */ /* 0x000fe20003800200 */
[----:B------:R-:W-:Y:S02]  /*0760*/  IMAD.MOV.U32 R11, RZ, RZ, R5 ;  /* 0x000000ffff0b7224 */ /* 0x000fe400078e0005 */
[----:B------:R-:W-:Y:S01]  /*0770*/  LOP3.LUT P1, R16, R7, 0x3, RZ, 0xc0, !PT ;  /* 0x0000000307107812 */ /* 0x000fe2000782c0ff */
[----:B------:R-:W-:Y:S01]  /*0780*/  IMAD.MOV.U32 R7, RZ, RZ, R10 ;  /* 0x000000ffff077224 */ /* 0x000fe200078e000a */
[----:B------:R-:W-:-:S11]  /*0790*/  ISETP.GT.U32.AND P0, PT, R8, -0x4, PT ;  /* 0xfffffffc0800780c */ /* 0x000fd60003f04070 */
[----:B------:R-:W-:Y:S05]  /*07a0*/  @!P1 BRA `(.L_x_18) ;  /* 0x00000000004c9947 */ /* 0x000fea0003800000 */
[----:B--2---:R-:W0:Y:S01]  /*07b0*/  LDC.64 R12, c[0x0][0x380] ;  /* 0x0000e000ff0c7b82 */ /* 0x004e220000000a00 */
[C---:B------:R-:W-:Y:S01]  /*07c0*/  IMAD.IADD R11, R16.reuse, 0x1, R5 ;  /* 0x00000001100b7824 */ /* 0x040fe200078e0205 */
[----:B------:R-:W-:Y:S01]  /*07d0*/  IADD3 R7, PT, PT, R16, R10, RZ ;  /* 0x0000000a10077210 */ /* 0x000fe20007ffe0ff */
[----:B------:R-:W-:Y:S02]  /*07e0*/  IMAD.MOV R16, RZ, RZ, -R16 ;  /* 0x000000ffff107224 */ /* 0x000fe400078e0a10 */
[----:B------:R-:W-:-:S03]  /*07f0*/  IMAD.IADD R17, R0, 0x1, R10 ;  /* 0x0000000100117824 */ /* 0x000fc600078e020a */
[----:B------:R-:W1:Y:S01]  /*0800*/  LDC.64 R8, c[0x0][0x390] ;  /* 0x0000e400ff087b82 */ /* 0x000e620000000a00 */
[----:B0-----:R-:W-:-:S04]  /*0810*/  IMAD.WIDE.U32 R12, R5, 0x4, R12 ;  /* 0x00000004050c7825 */ /* 0x001fc800078e000c */
[----:B------:R-:W-:Y:S01]  /*0820*/  IMAD.MOV.U32 R19, RZ, RZ, R13 ;  /* 0x000000ffff137224 */ /* 0x000fe200078e000d */
[----:B------:R-:W-:-:S07]  /*0830*/  MOV R14, R12 ;  /* 0x0000000c000e7202 */ /* 0x000fce0000000f00 */
.L_x_19:
[----:B0-----:R-:W-:-:S06]  /*0840*/  MOV R15, R19 ;  /* 0x00000013000f7202 */ /* 0x001fcc0000000f00 */
[----:B------:R0:W2:Y:S01]  /*0850*/  LDG.E R15, desc[UR4][R14.64] ;  /* 0x000000040e0f7981 */ /* 0x0000a2000c1e1900 */
[----:B-1----:R-:W-:-:S04]  /*0860*/  IMAD.WIDE.U32 R12, R17, 0x4, R8 ;  /* 0x00000004110c7825 */ /* 0x002fc800078e0008 */
[----:B------:R-:W-:Y:S02]  /*0870*/  VIADD R16, R16, 0x1 ;  /* 0x0000000110107836 */ /* 0x000fe40000000000 */
[----:B------:R-:W-:-:S03]  /*0880*/  VIADD R17, R17, 0x1 ;  /* 0x0000000111117836 */ /* 0x000fc60000000000 */
[----:B------:R-:W-:Y:S02]  /*0890*/  ISETP.NE.AND P1, PT, R16, RZ, PT ;  /* 0x000000ff1000720c */ /* 0x000fe40003f25270 */
[----:B0-----:R-:W-:-:S04]  /*08a0*/  IADD3 R14, P2, PT, R14, 0x4, RZ ;  /* 0x000000040e0e7810 */ /* 0x001fc80007f5e0ff */
[----:B------:R-:W-:Y:S01]  /*08b0*/  IADD3.X R19, PT, PT, RZ, R19, RZ, P2, !PT ;  /* 0x00000013ff137210 */ /* 0x000fe200017fe4ff */
[----:B--2---:R0:W-:Y:S06]  /*08c0*/  STG.E desc[UR4][R12.64], R15 ;  /* 0x0000000f0c007986 */ /* 0x0041ec000c101904 */
[----:B------:R-:W-:Y:S05]  /*08d0*/  @P1 BRA `(.L_x_19) ;  /* 0xfffffffc00d81947 */ /* 0x000fea000383ffff */
.L_x_18:
[----:B------:R-:W-:Y:S05]  /*08e0*/  BSYNC.RECONVERGENT B1 ;  /* 0x0000000000017941 */ /* 0x000fea0003800200 */
.L_x_17:
[----:B------:R-:W-:Y:S05]  /*08f0*/  @P0 BRA `(.L_x_16) ;  /* 0x0000000000800947 */ /* 0x000fea0003800000 */
[----:B0-----:R-:W0:Y:S01]  /*0900*/  LDC.64 R14, c[0x0][0x380] ;  /* 0x0000e000ff0e7b82 */ /* 0x001e220000000a00 */
[----:B--2---:R-:W-:-:S07]  /*0910*/  IADD3 R13, PT, PT, R7, 0x3, R0 ;  /* 0x00000003070d7810 */ /* 0x004fce0007ffe000 */
[----:B------:R-:W1:Y:S01]  /*0920*/  LDC.64 R8, c[0x0][0x390] ;  /* 0x0000e400ff087b82 */ /* 0x000e620000000a00 */
[----:B0-----:R-:W-:Y:S01]  /*0930*/  IMAD.WIDE.U32 R14, R11, 0x4, R14 ;  /* 0x000000040b0e7825 */ /* 0x001fe200078e000e */
[--C-:B------:R-:W-:Y:S02]  /*0940*/  IADD3 R11, PT, PT, -R10, R7, R5.reuse ;  /* 0x000000070a0b7210 */ /* 0x100fe40007ffe105 */
[----:B------:R-:W-:Y:S02]  /*0950*/  IADD3 R7, PT, PT, R6, R10, -R5 ;  /* 0x0000000a06077210 */ /* 0x000fe40007ffe805 */
[----:B------:R-:W-:Y:S01]  /*0960*/  IADD3 R12, P0, PT, R14, 0x8, RZ ;  /* 0x000000080e0c7810 */ /* 0x000fe20007f1e0ff */
[----:B------:R-:W-:-:S04]  /*0970*/  IMAD.IADD R5, R11, 0x1, -R6 ;  /* 0x000000010b057824 */ /* 0x000fc800078e0a06 */
[----:B-1----:R-:W-:-:S08]  /*0980*/  IMAD.X R15, RZ, RZ, R15, P0 ;  /* 0x000000ffff0f7224 */ /* 0x002fd000000e060f */
.L_x_20:
[----:B------:R-:W-:Y:S01]  /*0990*/  MOV R10, R12 ;  /* 0x0000000c000a7202 */ /* 0x000fe20000000f00 */
[----:B------:R-:W-:-:S05]  /*09a0*/  IMAD.MOV.U32 R11, RZ, RZ, R15 ;  /* 0x000000ffff0b7224 */ /* 0x000fca00078e000f */
[----:B------:R-:W2:Y:S01]  /*09b0*/  LDG.E R23, desc[UR4][R10.64+-0x8] ;  /* 0xfffff8040a177981 */ /* 0x000ea2000c1e1900 */
[----:B------:R-:W-:-:S04]  /*09c0*/  VIADD R15, R13, 0xfffffffd ;  /* 0xfffffffd0d0f7836 */ /* 0x000fc80000000000 */
[----:B------:R-:W-:Y:S01]  /*09d0*/  IMAD.WIDE.U32 R14, R15, 0x4, R8 ;  /* 0x000000040f0e7825 */ /* 0x000fe200078e0008 */
[----:B-1----:R-:W-:-:S04]  /*09e0*/  IADD3 R17, PT, PT, R13, -0x2, RZ ;  /* 0xfffffffe0d117810 */ /* 0x002fc80007ffe0ff */
[----:B--2---:R0:W-:Y:S04]  /*09f0*/  STG.E desc[UR4][R14.64], R23 ;  /* 0x000000170e007986 */ /* 0x0041e8000c101904 */
[----:B------:R-:W2:Y:S01]  /*0a00*/  LDG.E R25, desc[UR4][R10.64+-0x4] ;  /* 0xfffffc040a197981 */ /* 0x000ea2000c1e1900 */
[----:B------:R-:W-:-:S04]  /*0a10*/  IMAD.WIDE.U32 R16, R17, 0x4, R8 ;  /* 0x0000000411107825 */ /* 0x000fc800078e0008 */
[----:B------:R-:W-:Y:S01]  /*0a20*/  VIADD R19, R13, 0xffffffff ;  /* 0xffffffff0d137836 */ /* 0x000fe20000000000 */
[----:B--2---:R1:W-:Y:S04]  /*0a30*/  STG.E desc[UR4][R16.64], R25 ;  /* 0x0000001910007986 */ /* 0x0043e8000c101904 */
[----:B------:R-:W2:Y:S01]  /*0a40*/  LDG.E R27, desc[UR4][R10.64] ;  /* 0x000000040a1b7981 */ /* 0x000ea2000c1e1900 */
[----:B------:R-:W-:-:S05]  /*0a50*/  IMAD.WIDE.U32 R18, R19, 0x4, R8 ;  /* 0x0000000413127825 */ /* 0x000fca00078e0008 */
[----:B--2---:R1:W-:Y:S04]  /*0a60*/  STG.E desc[UR4][R18.64], R27 ;  /* 0x0000001b12007986 */ /* 0x0043e8000c101904 */
[----:B------:R-:W2:Y:S01]  /*0a70*/  LDG.E R29, desc[UR4][R10.64+0x4] ;  /* 0x000004040a1d7981 */ /* 0x000ea2000c1e1900 */
[----:B------:R-:W-:Y:S01]  /*0a80*/  IMAD.WIDE.U32 R20, R13, 0x4, R8 ;  /* 0x000000040d147825 */ /* 0x000fe200078e0008 */
[----:B------:R-:W-:-:S03]  /*0a90*/  IADD3 R12, P1, PT, R10, 0x10, RZ ;  /* 0x000000100a0c7810 */ /* 0x000fc60007f3e0ff */
[----:B------:R-:W-:Y:S01]  /*0aa0*/  VIADD R5, R5, 0x4 ;  /* 0x0000000405057836 */ /* 0x000fe20000000000 */
[----:B0-----:R-:W-:Y:S01]  /*0ab0*/  IADD3.X R15, PT, PT, RZ, R11, RZ, P1, !PT ;  /* 0x0000000bff0f7210 */ /* 0x001fe20000ffe4ff */
[----:B------:R-:W-:-:S03]  /*0ac0*/  VIADD R13, R13, 0x4 ;  /* 0x000000040d0d7836 */ /* 0x000fc60000000000 */
[----:B------:R-:W-:Y:S01]  /*0ad0*/  ISETP.NE.AND P0, PT, R5, RZ, PT ;  /* 0x000000ff0500720c */ /* 0x000fe20003f05270 */
[----:B--2---:R1:W-:-:S12]  /*0ae0*/  STG.E desc[UR4][R20.64], R29 ;  /* 0x0000001d14007986 */ /* 0x0043d8000c101904 */
[----:B------:R-:W-:Y:S05]  /*0af0*/  @P0 BRA `(.L_x_20) ;  /* 0xfffffffc00a40947 */ /* 0x000fea000383ffff */
.L_x_16:
[----:B------:R-:W-:Y:S05]  /*0b00*/  BSYNC.RECONVERGENT B0 ;  /* 0x0000000000007941 */ /* 0x000fea0003800200 */
.L_x_15:
[----:B------:R-:W-:-:S13]  /*0b10*/  ISETP.GE.U32.AND P0, PT, R3, R4, PT ;  /* 0x000000040300720c */ /* 0x000fda0003f06070 */
[----:B------:R-:W-:Y:S05]  /*0b20*/  @P0 EXIT ;  /* 0x000000000000094d */ /* 0x000fea0003800000 */
[-C--:B------:R-:W-:Y:S01]  /*0b30*/  IADD3 R5, PT, PT, R2, -R3.reuse, -R6 ;  /* 0x8000000302057210 */ /* 0x080fe20007ffe806 */
[----:B------:R-:W-:Y:S01]  /*0b40*/  BSSY.RECONVERGENT B0, `(.L_x_21) ;  /* 0x0000019000007945 */ /* 0x000fe20003800200 */
[----:B------:R-:W-:Y:S02]  /*0b50*/  IADD3 R2, PT, PT, R6, R3, -R2 ;  /* 0x0000000306027210 */ /* 0x000fe40007ffe802 */
[----:B0-2---:R-:W-:Y:S02]  /*0b60*/  LOP3.LUT P1, R12, R5, 0x3, RZ, 0xc0, !PT ;  /* 0x00000003050c7812 */ /* 0x005fe4000782c0ff */
[----:B------:R-:W-:-:S11]  /*0b70*/  ISETP.GT.U32.AND P0, PT, R2, -0x4, PT ;  /* 0xfffffffc0200780c */ /* 0x000fd60003f04070 */
[----:B------:R-:W-:Y:S05]  /*0b80*/  @!P1 BRA `(.L_x_22) ;  /* 0x0000000000509947 */ /* 0x000fea0003800000 */
[----:B------:R-:W0:Y:S01]  /*0b90*/  LDC.64 R10, c[0x0][0x388] ;  /* 0x0000e200ff0a7b82 */ /* 0x000e220000000a00 */
[----:B------:R-:W-:Y:S01]  /*0ba0*/  IADD3 R5, PT, PT, R0, R7, RZ ;  /* 0x0000000700057210 */ /* 0x000fe20007ffe0ff */
[----:B------:R-:W-:Y:S01]  /*0bb0*/  IMAD.IADD R7, R7, 0x1, R12 ;  /* 0x0000000107077824 */ /* 0x000fe200078e020c */
[----:B------:R-:W-:-:S05]  /*0bc0*/  IADD3 R2, PT, PT, -R12, RZ, RZ ;  /* 0x000000ff0c027210 */ /* 0x000fca0007ffe1ff */
[----:B------:R-:W2:Y:S01]  /*0bd0*/  LDC.64 R8, c[0x0][0x390] ;  /* 0x0000e400ff087b82 */ /* 0x000ea20000000a00 */
[----:B0-----:R-:W-:-:S04]  /*0be0*/  IMAD.WIDE.U32 R10, R3, 0x4, R10 ;  /* 0x00000004030a7825 */ /* 0x001fc800078e000a */
[----:B------:R-:W-:Y:S01]  /*0bf0*/  IMAD.MOV.U32 R6, RZ, RZ, R10 ;  /* 0x000000ffff067224 */ /* 0x000fe200078e000a */
[----:B------:R-:W-:Y:S01]  /*0c00*/  MOV R15, R11 ;  /* 0x0000000b000f7202 */ /* 0x000fe20000000f00 */
[----:B------:R-:W-:-:S07]  /*0c10*/  IMAD.IADD R3, R12, 0x1, R3 ;  /* 0x000000010c037824 */ /* 0x000fce00078e0203 */
.L_x_23:
[----:B0-----:R-:W-:Y:S01]  /*0c20*/  MOV R13, R15 ;  /* 0x0000000f000d7202 */ /* 0x001fe20000000f00 */
[----:B------:R-:W-:-:S05]  /*0c30*/  IMAD.MOV.U32 R12, RZ, RZ, R6 ;  /* 0x000000ffff0c7224 */ /* 0x000fca00078e0006 */
[----:B------:R-:W3:Y:S01]  /*0c40*/  LDG.E R13, desc[UR4][R12.64] ;  /* 0x000000040c0d7981 */ /* 0x000ee2000c1e1900 */
[C---:B--2---:R-:W-:Y:S01]  /*0c50*/  IMAD.WIDE.U32 R10, R5.reuse, 0x4, R8 ;  /* 0x00000004050a7825 */ /* 0x044fe200078e0008 */
[----:B------:R-:W-:Y:S02]  /*0c60*/  IADD3 R6, P2, PT, R6, 0x4, RZ ;  /* 0x0000000406067810 */ /* 0x000fe40007f5e0ff */
[----:B------:R-:W-:Y:S01]  /*0c70*/  IADD3 R5, PT, PT, R5, 0x1, RZ ;  /* 0x0000000105057810 */ /* 0x000fe20007ffe0ff */
[----:B------:R-:W-:Y:S02]  /*0c80*/  VIADD R2, R2, 0x1 ;  /* 0x0000000102027836 */ /* 0x000fe40000000000 */
[----:B------:R-:W-:-:S03]  /*0c90*/  IMAD.X R15, RZ, RZ, R15, P2 ;  /* 0x000000ffff0f7224 */ /* 0x000fc600010e060f */
[----:B------:R-:W-:Y:S01]  /*0ca0*/  ISETP.NE.AND P1, PT, R2, RZ, PT ;  /* 0x000000ff0200720c */ /* 0x000fe20003f25270 */
[----:B---3--:R0:W-:-:S12]  /*0cb0*/  STG.E desc[UR4][R10.64], R13 ;  /* 0x0000000d0a007986 */ /* 0x0081d8000c101904 */
[----:B------:R-:W-:Y:S05]  /*0cc0*/  @P1 BRA `(.L_x_23) ;  /* 0xfffffffc00d41947 */ /* 0x000fea000383ffff */
.L_x_22:
[----:B------:R-:W-:Y:S05]  /*0cd0*/  BSYNC.RECONVERGENT B0 ;  /* 0x0000000000007941 */ /* 0x000fea0003800200 */
.L_x_21:
[----:B------:R-:W-:Y:S05]  /*0ce0*/  @P0 EXIT ;  /* 0x000000000000094d */ /* 0x000fea0003800000 */
[----:B0-----:R-:W0:Y:S01]  /*0cf0*/  LDC.64 R10, c[0x0][0x388] ;  /* 0x0000e200ff0a7b82 */ /* 0x001e220000000a00 */
[----:B------:R-:W-:-:S07]  /*0d00*/  IADD3 R5, PT, PT, R7, 0x3, R0 ;  /* 0x0000000307057810 */ /* 0x000fce0007ffe000 */
[----:B------:R-:W2:Y:S01]  /*0d10*/  LDC.64 R8, c[0x0][0x390] ;  /* 0x0000e400ff087b82 */ /* 0x000ea20000000a00 */
[----:B0-----:R-:W-:-:S03]  /*0d20*/  IMAD.WIDE.U32 R10, R3, 0x4, R10 ;  /* 0x00000004030a7825 */ /* 0x001fc600078e000a */
[----:B------:R-:W-:-:S04]  /*0d30*/  IADD3 R2, P0, PT, R10, 0x8, RZ ;  /* 0x000000080a027810 */ /* 0x000fc80007f1e0ff */
[----:B------:R-:W-:-:S09]  /*0d40*/  IADD3.X R11, PT, PT, RZ, R11, RZ, P0, !PT ;  /* 0x0000000bff0b7210 */ /* 0x000fd200007fe4ff */
.L_x_24:
[----:B------:R-:W-:Y:S01]  /*0d50*/  IMAD.MOV.U32 R6, RZ, RZ, R2 ;  /* 0x000000ffff067224 */ /* 0x000fe200078e0002 */
[----:B------:R-:W-:-:S05]  /*0d60*/  MOV R7, R11 ;  /* 0x0000000b00077202 */ /* 0x000fca0000000f00 */
[----:B-1-3--:R-:W3:Y:S01]  /*0d70*/  LDG.E R19, desc[UR4][R6.64+-0x8] ;  /* 0xfffff80406137981 */ /* 0x00aee2000c1e1900 */
[----:B------:R-:W-:-:S04]  /*0d80*/  VIADD R11, R5, 0xfffffffd ;  /* 0xfffffffd050b7836 */ /* 0x000fc80000000000 */
[----:B--2---:R-:W-:Y:S01]  /*0d90*/  IMAD.WIDE.U32 R10, R11, 0x4, R8 ;  /* 0x000000040b0a7825 */ /* 0x004fe200078e0008 */
[----:B------:R-:W-:-:S04]  /*0da0*/  IADD3 R13, PT, PT, R5, -0x2, RZ ;  /* 0xfffffffe050d7810 */ /* 0x000fc80007ffe0ff */
[----:B---3--:R0:W-:Y:S04]  /*0db0*/  STG.E desc[UR4][R10.64], R19 ;  /* 0x000000130a007986 */ /* 0x0081e8000c101904 */
        /* <DEDUP_REMOVED lines=9> */
[----:B------:R-:W-:Y:S02]  /*0e50*/  IADD3 R3, PT, PT, R3, 0x4, RZ ;  /* 0x0000000403037810 */ /* 0x000fe40007ffe0ff */
[----:B------:R-:W-:Y:S02]  /*0e60*/  IADD3 R2, P1, PT, R6, 0x10, RZ ;  /* 0x0000001006027810 */ /* 0x000fe40007f3e0ff */
[----:B------:R-:W-:-:S02]  /*0e70*/  ISETP.GE.U32.AND P0, PT, R3, R4, PT ;  /* 0x000000040300720c */ /* 0x000fc40003f06070 */
[----:B------:R-:W-:Y:S01]  /*0e80*/  IADD3 R5, PT, PT, R5, 0x4, RZ ;  /* 0x0000000405057810 */ /* 0x000fe20007ffe0ff */
[----:B0-----:R-:W-:Y:S01]  /*0e90*/  IMAD.X R11, RZ, RZ, R7, P1 ;  /* 0x000000ffff0b7224 */ /* 0x001fe200008e0607 */
[----:B--2---:R3:W-:Y:S09]  /*0ea0*/  STG.E desc[UR4][R16.64], R25 ;  /* 0x0000001910007986 */ /* 0x0047f2000c101904 */
[----:B------:R-:W-:Y:S05]  /*0eb0*/  @!P0 BRA `(.L_x_24) ;  /* 0xfffffffc00a48947 */ /* 0x000fea000383ffff */
[----:B------:R-:W-:Y:S05]  /*0ec0*/  EXIT ;  /* 0x000000000000794d */ /* 0x000fea0003800000 */
.L_x_25:
[----:B------:R-:W-:-:S00]  /*0ed0*/  BRA `(.L_x_25) ;  /* 0xfffffffc00fc7947 */ /* 0x000fc0000383ffff */
[----:B------:R-:W-:-:S00]  /*0ee0*/  NOP ;  /* 0x0000000000007918 */ /* 0x000fc00000000000 */
        /* <DEDUP_REMOVED lines=9> */
.L_x_26:


//--------------------- .nv.shared.reserved.0     --------------------------
	.section	.nv.shared.reserved.0,"aw",@nobits
	.weak		__nv_reservedSMEM_offset_0_alias
	.size		__nv_reservedSMEM_offset_0_alias, 0, 64
	.other		__nv_reservedSMEM_offset_0_alias,@"STO_CUDA_RESERVED_SHARED STV_DEFAULT"
__nv_reservedSMEM_offset_0_alias:
	.zero		0
	.zero		64


//--------------------- .nv.constant0._Z12merge_kernelPfS_S_jj --------------------------
	.section	.nv.constant0._Z12merge_kernelPfS_S_jj,"a",@progbits
	.sectionflags	@""
	.align	4
.nv.constant0._Z12merge_kernelPfS_S_jj:
	.zero		928


//--------------------- SYMBOLS --------------------------

	.type		.nv.reservedSmem.offset0,@object
	.size		.nv.reservedSmem.offset0,0x4
